	.headerflags	@"EF_CUDA_TEXMODE_UNIFIED EF_CUDA_64BIT_ADDRESS EF_CUDA_ACCELERATORS EF_CUDA_SM90 EF_CUDA_VIRTUAL_SM(EF_CUDA_SM90)"
	.elftype	@"ET_EXEC"


//--------------------- .nv.info                  --------------------------
	.section	.nv.info,"",@"SHT_CUDA_INFO"
	.align	4


	//----- nvinfo : EIATTR_REGCOUNT
	.align		4
        /*0000*/ 	.byte	0x04, 0x2f
        /*0002*/ 	.short	(.L_3 - .L_2)
	.align		4
.L_2:
        /*0004*/ 	.word	index@(triton_poi_fused__native_batch_norm_legit_no_training_mul_sigmoid_45)
        /*0008*/ 	.word	0x00000011


	//----- nvinfo : EIATTR_MIN_STACK_SIZE
	.align		4
.L_3:
        /*000c*/ 	.byte	0x04, 0x12
        /*000e*/ 	.short	(.L_5 - .L_4)
	.align		4
.L_4:
        /*0010*/ 	.word	index@(triton_poi_fused__native_batch_norm_legit_no_training_mul_sigmoid_45)
        /*0014*/ 	.word	0x00000000


	//----- nvinfo : EIATTR_FRAME_SIZE
	.align		4
.L_5:
        /*0018*/ 	.byte	0x04, 0x11
        /*001a*/ 	.short	(.L_7 - .L_6)
	.align		4
.L_6:
        /*001c*/ 	.word	index@(triton_poi_fused__native_batch_norm_legit_no_training_mul_sigmoid_45)
        /*0020*/ 	.word	0x00000000


	//----- nvinfo : EIATTR_MIN_STACK_SIZE
	.align		4
.L_7:
        /*0024*/ 	.byte	0x04, 0x12
        /*0026*/ 	.short	(.L_9 - .L_8)
	.align		4
.L_8:
        /*0028*/ 	.word	index@(triton_poi_fused__native_batch_norm_legit_no_training_mul_sigmoid_45)
        /*002c*/ 	.word	0x00000000
.L_9:


//--------------------- .nv.info.triton_poi_fused__native_batch_norm_legit_no_training_mul_sigmoid_45 --------------------------
	.section	.nv.info.triton_poi_fused__native_batch_norm_legit_no_training_mul_sigmoid_45,"",@"SHT_CUDA_INFO"
	.sectionflags	@""
	.align	4


	//----- nvinfo : EIATTR_CUDA_API_VERSION
	.align		4
        /*0000*/ 	.byte	0x04, 0x37
        /*0002*/ 	.short	(.L_11 - .L_10)
.L_10:
        /*0004*/ 	.word	0x0000007c


	//----- nvinfo : EIATTR_KPARAM_INFO
	.align		4
.L_11:
        /*0008*/ 	.byte	0x04, 0x17
        /*000a*/ 	.short	(.L_13 - .L_12)
.L_12:
        /*000c*/ 	.word	0x00000000
        /*0010*/ 	.short	0x0006
        /*0012*/ 	.short	0x0030
        /*0014*/ 	.byte	0x00, 0xf0, 0x11, 0x00


	//----- nvinfo : EIATTR_KPARAM_INFO
	.align		4
.L_13:
        /*0018*/ 	.byte	0x04, 0x17
        /*001a*/ 	.short	(.L_15 - .L_14)
.L_14:
        /*001c*/ 	.word	0x00000000
        /*0020*/ 	.short	0x0005
        /*0022*/ 	.short	0x0028
        /*0024*/ 	.byte	0x00, 0xf4, 0x21, 0x00


	//----- nvinfo : EIATTR_KPARAM_INFO
	.align		4
.L_15:
        /*0028*/ 	.byte	0x04, 0x17
        /*002a*/ 	.short	(.L_17 - .L_16)
.L_16:
        /*002c*/ 	.word	0x00000000
        /*0030*/ 	.short	0x0004
        /*0032*/ 	.short	0x0020
        /*0034*/ 	.byte	0x00, 0xf4, 0x21, 0x00


	//----- nvinfo : EIATTR_KPARAM_INFO
	.align		4
.L_17:
        /*0038*/ 	.byte	0x04, 0x17
        /*003a*/ 	.short	(.L_19 - .L_18)
.L_18:
        /*003c*/ 	.word	0x00000000
        /*0040*/ 	.short	0x0003
        /*0042*/ 	.short	0x0018
        /*0044*/ 	.byte	0x00, 0xf4, 0x21, 0x00


	//----- nvinfo : EIATTR_KPARAM_INFO
	.align		4
.L_19:
        /*0048*/ 	.byte	0x04, 0x17
        /*004a*/ 	.short	(.L_21 - .L_20)
.L_20:
        /*004c*/ 	.word	0x00000000
        /*0050*/ 	.short	0x0002
        /*0052*/ 	.short	0x0010
        /*0054*/ 	.byte	0x00, 0xf4, 0x21, 0x00


	//----- nvinfo : EIATTR_KPARAM_INFO
	.align		4
.L_21:
        /*0058*/ 	.byte	0x04, 0x17
        /*005a*/ 	.short	(.L_23 - .L_22)
.L_22:
        /*005c*/ 	.word	0x00000000
        /*0060*/ 	.short	0x0001
        /*0062*/ 	.short	0x0008
        /*0064*/ 	.byte	0x00, 0xf4, 0x21, 0x00


	//----- nvinfo : EIATTR_KPARAM_INFO
	.align		4
.L_23:
        /*0068*/ 	.byte	0x04, 0x17
        /*006a*/ 	.short	(.L_25 - .L_24)
.L_24:
        /*006c*/ 	.word	0x00000000
        /*0070*/ 	.short	0x0000
        /*0072*/ 	.short	0x0000
        /*0074*/ 	.byte	0x00, 0xf4, 0x21, 0x00


	//----- nvinfo : EIATTR_SPARSE_MMA_MASK
	.align		4
.L_25:
        /*0078*/ 	.byte	0x03, 0x50
        /*007a*/ 	.short	0x0000


	//----- nvinfo : EIATTR_MAXREG_COUNT
	.align		4
        /*007c*/ 	.byte	0x03, 0x1b
        /*007e*/ 	.short	0x00ff


	//----- nvinfo : EIATTR_EXIT_INSTR_OFFSETS
	.align		4
        /*0080*/ 	.byte	0x04, 0x1c
        /*0082*/ 	.short	(.L_27 - .L_26)


	//   ....[0]....
.L_26:
        /*0084*/ 	.word	0x00000520


	//----- nvinfo : EIATTR_REQNTID
	.align		4
.L_27:
        /*0088*/ 	.byte	0x04, 0x10
        /*008a*/ 	.short	(.L_29 - .L_28)
.L_28:
        /*008c*/ 	.word	0x00000080
        /*0090*/ 	.word	0x00000001
        /*0094*/ 	.word	0x00000001


	//----- nvinfo : EIATTR_CBANK_PARAM_SIZE
	.align		4
.L_29:
        /*0098*/ 	.byte	0x03, 0x19
        /*009a*/ 	.short	0x0034


	//----- nvinfo : EIATTR_PARAM_CBANK
	.align		4
        /*009c*/ 	.byte	0x04, 0x0a
        /*009e*/ 	.short	(.L_31 - .L_30)
	.align		4
.L_30:
        /*00a0*/ 	.word	index@(.nv.constant0.triton_poi_fused__native_batch_norm_legit_no_training_mul_sigmoid_45)
        /*00a4*/ 	.short	0x0210
        /*00a6*/ 	.short	0x0034


	//----- nvinfo : EIATTR_SW_WAR
	.align		4
.L_31:
        /*00a8*/ 	.byte	0x04, 0x36
        /*00aa*/ 	.short	(.L_33 - .L_32)
.L_32:
        /*00ac*/ 	.word	0x00000008
.L_33:


//--------------------- .nv.callgraph             --------------------------
	.section	.nv.callgraph,"",@"SHT_CUDA_CALLGRAPH"
	.align	4
	.sectionentsize	8
	.align		4
        /*0000*/ 	.word	0x00000000
	.align		4
        /*0004*/ 	.word	0xffffffff
	.align		4
        /*0008*/ 	.word	0x00000000
	.align		4
        /*000c*/ 	.word	0xfffffffe
	.align		4
        /*0010*/ 	.word	0x00000000
	.align		4
        /*0014*/ 	.word	0xfffffffd
	.align		4
        /*0018*/ 	.word	0x00000000
	.align		4
        /*001c*/ 	.word	0xfffffffc


//--------------------- .nv.constant4             --------------------------
	.section	.nv.constant4,"a",@progbits
	.align	8
	.align		8
.nv.constant4:
        /*0000*/ 	.dword	_$_str
	.align		8
        /*0008*/ 	.dword	_$_str_$_2


//--------------------- .text.triton_poi_fused__native_batch_norm_legit_no_training_mul_sigmoid_45 --------------------------
	.section	.text.triton_poi_fused__native_batch_norm_legit_no_training_mul_sigmoid_45,"ax",@progbits
	.align	128
        .global         triton_poi_fused__native_batch_norm_legit_no_training_mul_sigmoid_45
        .type           triton_poi_fused__native_batch_norm_legit_no_training_mul_sigmoid_45,@function
        .size           triton_poi_fused__native_batch_norm_legit_no_training_mul_sigmoid_45,(.L_x_1 - triton_poi_fused__native_batch_norm_legit_no_training_mul_sigmoid_45)
        .other          triton_poi_fused__native_batch_norm_legit_no_training_mul_sigmoid_45,@"STO_CUDA_ENTRY STV_DEFAULT"
triton_poi_fused__native_batch_norm_legit_no_training_mul_sigmoid_45:
.text.triton_poi_fused__native_batch_norm_legit_no_training_mul_sigmoid_45:
[----:B------:R-:W-:Y:S01]  /*0000*/  LDC R1, c[0x0][0x28] ;  /* 0x00000a00ff017b82 */ /* 0x000fe20000000800 */
[----:B------:R-:W1:Y:S07]  /*0010*/  S2R R0, SR_TID.X ;  /* 0x0000000000007919 */ /* 0x000e6e0000002100 */
[----:B------:R-:W2:Y:S01]  /*0020*/  LDC.64 R2, c[0x0][0x228] ;  /* 0x00008a00ff027b82 */ /* 0x000ea20000000a00 */
[----:B------:R-:W-:Y:S01]  /*0030*/  ULDC.64 UR4, c[0x0][0x208] ;  /* 0x0000820000047ab9 */ /* 0x000fe20000000a00 */
[----:B------:R-:W3:Y:S06]  /*0040*/  S2R R5, SR_CTAID.X ;  /* 0x0000000000057919 */ /* 0x000eec0000002500 */
[----:B------:R-:W4:Y:S08]  /*0050*/  LDC.64 R6, c[0x0][0x220] ;  /* 0x00008800ff067b82 */ /* 0x000f300000000a00 */
[----:B------:R-:W5:Y:S08]  /*0060*/  LDC.64 R8, c[0x0][0x230] ;  /* 0x00008c00ff087b82 */ /* 0x000f700000000a00 */
[----:B------:R-:W5:Y:S01]  /*0070*/  LDC.64 R10, c[0x0][0x238] ;  /* 0x00008e00ff0a7b82 */ /* 0x000f620000000a00 */
[----:B-1----:R-:W-:-:S04]  /*0080*/  SHF.L.U32 R0, R0, 0x1, RZ ;  /* 0x0000000100007819 */ /* 0x002fc800000006ff */
[----:B------:R-:W-:-:S04]  /*0090*/  LOP3.LUT R0, R0, 0xfe, RZ, 0xc0, !PT ;  /* 0x000000fe00007812 */ /* 0x000fc800078ec0ff */
[----:B---3--:R-:W-:-:S05]  /*00a0*/  LEA R0, R5, R0, 0x8 ;  /* 0x0000000005007211 */ /* 0x008fca00078e40ff */
[----:B------:R-:W-:-:S05]  /*00b0*/  IMAD.HI R4, R0, 0x2aaaaaab, RZ ;  /* 0x2aaaaaab00047827 */ /* 0x000fca00078e02ff */
[----:B------:R-:W-:-:S04]  /*00c0*/  SHF.R.U32.HI R5, RZ, 0x1f, R4 ;  /* 0x0000001fff057819 */ /* 0x000fc80000011604 */
[----:B------:R-:W-:-:S05]  /*00d0*/  LEA.HI R5, R4, R5, RZ, 0x17 ;  /* 0x0000000504057211 */ /* 0x000fca00078fb8ff */
[----:B------:R-:W-:Y:S02]  /*00e0*/  IMAD R13, R5, -0xc00, R0 ;  /* 0xfffff400050d7824 */ /* 0x000fe400078e0200 */
[----:B------:R-:W1:Y:S02]  /*00f0*/  LDC.64 R4, c[0x0][0x218] ;  /* 0x00008600ff047b82 */ /* 0x000e640000000a00 */
[----:B--2---:R-:W-:-:S06]  /*0100*/  IMAD.WIDE R2, R13, 0x4, R2 ;  /* 0x000000040d027825 */ /* 0x004fcc00078e0202 */
[----:B------:R-:W2:Y:S01]  /*0110*/  LDG.E.EL.64 R2, desc[UR4][R2.64] ;  /* 0x0000000402027981 */ /* 0x000ea2000c2e1b00 */
[----:B----4-:R-:W-:-:S04]  /*0120*/  IMAD.WIDE R6, R13, 0x4, R6 ;  /* 0x000000040d067825 */ /* 0x010fc800078e0206 */
[C---:B-----5:R-:W-:Y:S02]  /*0130*/  IMAD.WIDE R8, R13.reuse, 0x4, R8 ;  /* 0x000000040d087825 */ /* 0x060fe400078e0208 */
[----:B------:R-:W3:Y:S02]  /*0140*/  LDG.E.EL.64 R6, desc[UR4][R6.64] ;  /* 0x0000000406067981 */ /* 0x000ee4000c2e1b00 */
[----:B0-----:R-:W-:Y:S02]  /*0150*/  IMAD.WIDE R10, R13, 0x4, R10 ;  /* 0x000000040d0a7825 */ /* 0x001fe400078e020a */
[----:B------:R-:W4:Y:S04]  /*0160*/  LDG.E.EL.64 R8, desc[UR4][R8.64] ;  /* 0x0000000408087981 */ /* 0x000f28000c2e1b00 */
[----:B------:R-:W4:Y:S01]  /*0170*/  LDG.E.EL.64 R10, desc[UR4][R10.64] ;  /* 0x000000040a0a7981 */ /* 0x000f22000c2e1b00 */
[----:B-1----:R-:W-:-:S06]  /*0180*/  IMAD.WIDE R4, R0, 0x4, R4 ;  /* 0x0000000400047825 */ /* 0x002fcc00078e0204 */
[----:B------:R-:W3:Y:S01]  /*0190*/  LDG.E.64 R4, desc[UR4][R4.64] ;  /* 0x0000000404047981 */ /* 0x000ee2000c1e1b00 */
[----:B--2---:R-:W-:Y:S01]  /*01a0*/  FADD R2, R2, 9.9999997473787516356e-06 ;  /* 0x3727c5ac02027421 */ /* 0x004fe20000000000 */
[----:B------:R-:W-:-:S03]  /*01b0*/  FADD R3, R3, 9.9999997473787516356e-06 ;  /* 0x3727c5ac03037421 */ /* 0x000fc60000000000 */
[----:B------:R-:W0:Y:S08]  /*01c0*/  MUFU.SQRT R12, R2 ;  /* 0x00000002000c7308 */ /* 0x000e300000002000 */
[----:B------:R-:W1:Y:S01]  /*01d0*/  MUFU.SQRT R13, R3 ;  /* 0x00000003000d7308 */ /* 0x000e620000002000 */
[C---:B0-----:R-:W-:Y:S02]  /*01e0*/  FSETP.GT.AND P0, PT, R12.reuse, 8.50705917302346158658e+37, PT ;  /* 0x7e8000000c00780b */ /* 0x041fe40003f04000 */
[----:B------:R-:W-:-:S02]  /*01f0*/  FSETP.GEU.AND P2, PT, R12, 1.175494350822287508e-38, PT ;  /* 0x008000000c00780b */ /* 0x000fc40003f4e000 */
[C---:B-1----:R-:W-:Y:S02]  /*0200*/  FSETP.GT.AND P1, PT, R13.reuse, 8.50705917302346158658e+37, PT ;  /* 0x7e8000000d00780b */ /* 0x042fe40003f24000 */
[----:B------:R-:W-:-:S07]  /*0210*/  FSETP.GEU.AND P3, PT, R13, 1.175494350822287508e-38, PT ;  /* 0x008000000d00780b */ /* 0x000fce0003f6e000 */
[----:B------:R-:W-:Y:S01]  /*0220*/  @P0 FMUL R12, R12, 0.25 ;  /* 0x3e8000000c0c0820 */ /* 0x000fe20000400000 */
[----:B------:R-:W-:-:S03]  /*0230*/  HFMA2.MMA R2, -RZ, RZ, 1.625, 0 ;  /* 0x3e800000ff027435 */ /* 0x000fc600000001ff */
[----:B------:R-:W-:Y:S01]  /*0240*/  @!P2 FMUL R12, R12, 16777216 ;  /* 0x4b8000000c0ca820 */ /* 0x000fe20000400000 */
[----:B------:R-:W-:-:S05]  /*0250*/  @P1 FMUL R13, R13, 0.25 ;  /* 0x3e8000000d0d1820 */ /* 0x000fca0000400000 */
[----:B------:R-:W0:Y:S01]  /*0260*/  MUFU.RCP R12, R12 ;  /* 0x0000000c000c7308 */ /* 0x000e220000001000 */
[----:B------:R-:W-:Y:S01]  /*0270*/  @!P3 FMUL R13, R13, 16777216 ;  /* 0x4b8000000d0db820 */ /* 0x000fe20000400000 */
[----:B------:R-:W-:-:S06]  /*0280*/  FSEL R3, R2, 1, P0 ;  /* 0x3f80000002037808 */ /* 0x000fcc0000000000 */
[----:B------:R-:W1:Y:S01]  /*0290*/  MUFU.RCP R13, R13 ;  /* 0x0000000d000d7308 */ /* 0x000e620000001000 */
[----:B------:R-:W-:Y:S01]  /*02a0*/  @!P2 FMUL R3, R3, 16777216 ;  /* 0x4b8000000303a820 */ /* 0x000fe20000400000 */
[----:B------:R-:W-:Y:S01]  /*02b0*/  FSEL R14, R2, 1, P1 ;  /* 0x3f800000020e7808 */ /* 0x000fe20000800000 */
[----:B---3--:R-:W-:Y:S02]  /*02c0*/  FADD R4, R4, -R6 ;  /* 0x8000000604047221 */ /* 0x008fe40000000000 */
[----:B0-----:R-:W-:Y:S02]  /*02d0*/  FMUL R3, R12, R3 ;  /* 0x000000030c037220 */ /* 0x001fe40000400000 */
[----:B------:R-:W-:Y:S01]  /*02e0*/  @!P3 FMUL R14, R14, 16777216 ;  /* 0x4b8000000e0eb820 */ /* 0x000fe20000400000 */
[----:B------:R-:W-:Y:S01]  /*02f0*/  FADD R5, R5, -R7 ;  /* 0x8000000705057221 */ /* 0x000fe20000000000 */
[----:B------:R-:W-:Y:S02]  /*0300*/  FMUL R3, R4, R3 ;  /* 0x0000000304037220 */ /* 0x000fe40000400000 */
[----:B-1----:R-:W-:-:S02]  /*0310*/  FMUL R14, R13, R14 ;  /* 0x0000000e0d0e7220 */ /* 0x002fc40000400000 */
[----:B----4-:R-:W-:Y:S02]  /*0320*/  FFMA R8, R8, R3, R10 ;  /* 0x0000000308087223 */ /* 0x010fe4000000000a */
[----:B------:R-:W-:Y:S02]  /*0330*/  FMUL R14, R5, R14 ;  /* 0x0000000e050e7220 */ /* 0x000fe40000400000 */
[----:B------:R-:W-:Y:S02]  /*0340*/  FADD R3, RZ, -R8 ;  /* 0x80000008ff037221 */ /* 0x000fe40000000000 */
[----:B------:R-:W-:Y:S02]  /*0350*/  FFMA R9, R9, R14, R11 ;  /* 0x0000000e09097223 */ /* 0x000fe4000000000b */
[----:B------:R-:W-:Y:S02]  /*0360*/  FMUL R4, R3, 1.4426950216293334961 ;  /* 0x3fb8aa3b03047820 */ /* 0x000fe40000400000 */
[----:B------:R-:W-:-:S04]  /*0370*/  FADD R3, RZ, -R9 ;  /* 0x80000009ff037221 */ /* 0x000fc80000000000 */
[----:B------:R-:W-:Y:S01]  /*0380*/  FMUL R6, R3, 1.4426950216293334961 ;  /* 0x3fb8aa3b03067820 */ /* 0x000fe20000400000 */
[----:B------:R-:W-:-:S04]  /*0390*/  FSETP.GEU.AND P0, PT, R4, -126, PT ;  /* 0xc2fc00000400780b */ /* 0x000fc80003f0e000 */
[----:B------:R-:W-:-:S09]  /*03a0*/  FSETP.GEU.AND P1, PT, R6, -126, PT ;  /* 0xc2fc00000600780b */ /* 0x000fd20003f2e000 */
[----:B------:R-:W-:-:S04]  /*03b0*/  @!P0 FMUL R4, R4, 0.5 ;  /* 0x3f00000004048820 */ /* 0x000fc80000400000 */
[----:B------:R-:W-:Y:S01]  /*03c0*/  @!P1 FMUL R6, R6, 0.5 ;  /* 0x3f00000006069820 */ /* 0x000fe20000400000 */
[----:B------:R-:W0:Y:S08]  /*03d0*/  MUFU.EX2 R3, R4 ;  /* 0x0000000400037308 */ /* 0x000e300000000800 */
[----:B------:R-:W1:Y:S01]  /*03e0*/  MUFU.EX2 R5, R6 ;  /* 0x0000000600057308 */ /* 0x000e620000000800 */
[----:B0-----:R-:W-:-:S04]  /*03f0*/  @!P0 FMUL R3, R3, R3 ;  /* 0x0000000303038220 */ /* 0x001fc80000400000 */
[----:B------:R-:W-:Y:S01]  /*0400*/  FADD R7, R3, 1 ;  /* 0x3f80000003077421 */ /* 0x000fe20000000000 */
[----:B-1----:R-:W-:-:S04]  /*0410*/  @!P1 FMUL R5, R5, R5 ;  /* 0x0000000505059220 */ /* 0x002fc80000400000 */
[----:B------:R-:W-:Y:S01]  /*0420*/  FADD R10, R5, 1 ;  /* 0x3f800000050a7421 */ /* 0x000fe20000000000 */
[----:B------:R-:W-:Y:S01]  /*0430*/  FSETP.GT.AND P0, PT, R7, 8.50705917302346158658e+37, PT ;  /* 0x7e8000000700780b */ /* 0x000fe20003f04000 */
[----:B------:R-:W0:Y:S03]  /*0440*/  LDC.64 R4, c[0x0][0x210] ;  /* 0x00008400ff047b82 */ /* 0x000e260000000a00 */
[----:B------:R-:W-:-:S09]  /*0450*/  FSETP.GT.AND P1, PT, R10, 8.50705917302346158658e+37, PT ;  /* 0x7e8000000a00780b */ /* 0x000fd20003f24000 */
[----:B------:R-:W-:-:S04]  /*0460*/  @P0 FMUL R7, R7, 0.25 ;  /* 0x3e80000007070820 */ /* 0x000fc80000400000 */
[----:B------:R-:W-:Y:S02]  /*0470*/  @P1 FMUL R10, R10, 0.25 ;  /* 0x3e8000000a0a1820 */ /* 0x000fe40000400000 */
[----:B------:R-:W1:Y:S08]  /*0480*/  MUFU.RCP R7, R7 ;  /* 0x0000000700077308 */ /* 0x000e700000001000 */
[----:B------:R-:W2:Y:S01]  /*0490*/  MUFU.RCP R10, R10 ;  /* 0x0000000a000a7308 */ /* 0x000ea20000001000 */
[----:B------:R-:W-:-:S02]  /*04a0*/  FSEL R6, R2, 1, P0 ;  /* 0x3f80000002067808 */ /* 0x000fc40000000000 */
[----:B------:R-:W-:-:S03]  /*04b0*/  FSEL R3, R2, 1, P1 ;  /* 0x3f80000002037808 */ /* 0x000fc60000800000 */
[----:B-1----:R-:W-:-:S04]  /*04c0*/  FMUL R11, R7, R6 ;  /* 0x00000006070b7220 */ /* 0x002fc80000400000 */
[----:B------:R-:W-:Y:S01]  /*04d0*/  FMUL R8, R8, R11 ;  /* 0x0000000b08087220 */ /* 0x000fe20000400000 */
[----:B--2---:R-:W-:Y:S01]  /*04e0*/  FMUL R6, R10, R3 ;  /* 0x000000030a067220 */ /* 0x004fe20000400000 */
[----:B0-----:R-:W-:-:S04]  /*04f0*/  IMAD.WIDE R2, R0, 0x4, R4 ;  /* 0x0000000400027825 */ /* 0x001fc800078e0204 */
[----:B------:R-:W-:-:S05]  /*0500*/  FMUL R9, R9, R6 ;  /* 0x0000000609097220 */ /* 0x000fca0000400000 */
[----:B------:R-:W-:Y:S01]  /*0510*/  STG.E.64 desc[UR4][R2.64], R8 ;  /* 0x0000000802007986 */ /* 0x000fe2000c101b04 */
[----:B------:R-:W-:Y:S05]  /*0520*/  EXIT ;  /* 0x000000000000794d */ /* 0x000fea0003800000 */
.L_x_0:
[----:B------:R-:W-:-:S00]  /*0530*/  BRA `(.L_x_0) ;  /* 0xfffffffc00fc7947 */ /* 0x000fc0000383ffff */
[----:B------:R-:W-:-:S00]  /*0540*/  NOP ;  /* 0x0000000000007918 */ /* 0x000fc00000000000 */
        /* <DEDUP_REMOVED lines=11> */
.L_x_1:


//--------------------- .nv.global.init           --------------------------
	.section	.nv.global.init,"aw",@progbits
.nv.global.init:
	.type		_$_str,@object
	.size		_$_str,(_$_str_$_2 - _$_str)
_$_str:
        /*0000*/ 	.byte	0x5f, 0x5f, 0x43, 0x55, 0x44, 0x41, 0x5f, 0x46, 0x54, 0x5a, 0x00
	.type		_$_str_$_2,@object
	.size		_$_str_$_2,(.L_1 - _$_str_$_2)
_$_str_$_2:
        /*000b*/ 	.byte	0x5f, 0x5f, 0x43, 0x55, 0x44, 0x41, 0x5f, 0x50, 0x52, 0x45, 0x43, 0x5f, 0x53, 0x51, 0x52, 0x54
        /*001b*/ 	.byte	0x00
.L_1:


//--------------------- .nv.constant0.triton_poi_fused__native_batch_norm_legit_no_training_mul_sigmoid_45 --------------------------
	.section	.nv.constant0.triton_poi_fused__native_batch_norm_legit_no_training_mul_sigmoid_45,"a",@progbits
	.sectionflags	@""
	.align	4
.nv.constant0.triton_poi_fused__native_batch_norm_legit_no_training_mul_sigmoid_45:
	.zero		580
